//
// Generated by NVIDIA NVVM Compiler
//
// Compiler Build ID: CL-36424714
// Cuda compilation tools, release 13.0, V13.0.88
// Based on NVVM 20.0.0
//

.version 9.0
.target sm_100
.address_size 64

	// .globl	kernel

.visible .entry kernel(
	.param .u64 .ptr .align 1 kernel_param_0,
	.param .u64 .ptr .align 1 kernel_param_1,
	.param .u64 .ptr .align 1 kernel_param_2
)
{
	.reg .pred 	%p<2>;
	.reg .b32 	%r<11>;
	.reg .b64 	%rd<11>;

	ld.param.u64 	%rd1, [kernel_param_0];
	ld.param.u64 	%rd2, [kernel_param_1];
	ld.param.u64 	%rd3, [kernel_param_2];
	mov.u32 	%r2, %ctaid.x;
	mov.u32 	%r3, %ntid.x;
	mov.u32 	%r4, %tid.x;
	mad.lo.s32 	%r1, %r2, %r3, %r4;
	setp.gt.s32 	%p1, %r1, 1048575;
	@%p1 bra 	$L__BB0_2;
	cvta.to.global.u64 	%rd4, %rd1;
	cvta.to.global.u64 	%rd5, %rd2;
	cvta.to.global.u64 	%rd6, %rd3;
	mul.wide.s32 	%rd7, %r1, 4;
	add.s64 	%rd8, %rd4, %rd7;
	ld.global.u32 	%r5, [%rd8];
	add.s64 	%rd9, %rd5, %rd7;
	ld.global.u32 	%r6, [%rd9];
	add.s32 	%r7, %r6, %r5;
	shr.u32 	%r8, %r7, 31;
	add.s32 	%r9, %r7, %r8;
	shr.s32 	%r10, %r9, 1;
	add.s64 	%rd10, %rd6, %rd7;
	st.global.u32 	[%rd10], %r10;
$L__BB0_2:
	ret;

}


// ===== COMPILED SASS (sm_100) =====

	.target	sm_100

	.elftype	@"ET_EXEC"


//--------------------- .note.nv.tkinfo           --------------------------
	.section	.note.nv.tkinfo,"",@"SHT_NOTE"
	.sectionflags	@"SHF_NOTE_NV_TKINFO"
	.tkinfo
        /*0018*/ 	.word	0x00000002
        /*0030*/ 	.string	""
        /*0030*/ 	.string	"ptxas"
        /*0030*/ 	.string	"Cuda compilation tools, release 13.0, V13.0.88"
        /*0030*/ 	.string	"Build cuda_13.0.r13.0/compiler.36424714_0"
        /*0030*/ 	.string	"-arch sm_100 -m 64 "



//--------------------- .note.nv.cuinfo           --------------------------
	.section	.note.nv.cuinfo,"",@"SHT_NOTE"
	.sectionflags	@"SHF_NOTE_NV_CUINFO"
        /*0018*/ 	.short	0x0002
        /*001a*/ 	.short	0x0064
        /*001c*/ 	.short	0x0082
	.zero		2


//--------------------- .nv.info                  --------------------------
	.section	.nv.info,"",@"SHT_CUDA_INFO"
	.align	4


	//----- nvinfo : EIATTR_REGCOUNT
	.align		4
        /*0000*/ 	.byte	0x04, 0x2f
        /*0002*/ 	.short	(.L_1 - .L_0)
	.align		4
.L_0:
        /*0004*/ 	.word	index@(kernel)
        /*0008*/ 	.word	0x0000000c


	//----- nvinfo : EIATTR_FRAME_SIZE
	.align		4
.L_1:
        /*000c*/ 	.byte	0x04, 0x11
        /*000e*/ 	.short	(.L_3 - .L_2)
	.align		4
.L_2:
        /*0010*/ 	.word	index@(kernel)
        /*0014*/ 	.word	0x00000000


	//----- nvinfo : EIATTR_MIN_STACK_SIZE
	.align		4
.L_3:
        /*0018*/ 	.byte	0x04, 0x12
        /*001a*/ 	.short	(.L_5 - .L_4)
	.align		4
.L_4:
        /*001c*/ 	.word	index@(kernel)
        /*0020*/ 	.word	0x00000000
.L_5:


//--------------------- .nv.compat                --------------------------
	.section	.nv.compat,"",@"SHT_CUDA_COMPAT_INFO"
	.align	4
        /*0000*/ 	.byte	0x02, 0x09, 0x00, 0x00, 0x02, 0x02, 0x01, 0x00, 0x02, 0x05, 0x05, 0x00, 0x03, 0x07, 0x01, 0x01
        /*0010*/ 	.byte	0x02, 0x03, 0x00, 0x00, 0x02, 0x06, 0x01, 0x00, 0x04, 0x0b, 0x08, 0x00, 0x09, 0x00, 0x00, 0x00
        /*0020*/ 	.byte	0x00, 0x00, 0x00, 0x00


//--------------------- .nv.info.kernel           --------------------------
	.section	.nv.info.kernel,"",@"SHT_CUDA_INFO"
	.sectionflags	@""
	.align	4


	//----- nvinfo : EIATTR_CUDA_API_VERSION
	.align		4
        /*0000*/ 	.byte	0x04, 0x37
        /*0002*/ 	.short	(.L_7 - .L_6)
.L_6:
        /*0004*/ 	.word	0x00000082


	//----- nvinfo : EIATTR_KPARAM_INFO
	.align		4
.L_7:
        /*0008*/ 	.byte	0x04, 0x17
        /*000a*/ 	.short	(.L_9 - .L_8)
.L_8:
        /*000c*/ 	.word	0x00000000
        /*0010*/ 	.short	0x0002
        /*0012*/ 	.short	0x0010
        /*0014*/ 	.byte	0x00, 0xf5, 0x21, 0x00


	//----- nvinfo : EIATTR_KPARAM_INFO
	.align		4
.L_9:
        /*0018*/ 	.byte	0x04, 0x17
        /*001a*/ 	.short	(.L_11 - .L_10)
.L_10:
        /*001c*/ 	.word	0x00000000
        /*0020*/ 	.short	0x0001
        /*0022*/ 	.short	0x0008
        /*0024*/ 	.byte	0x00, 0xf5, 0x21, 0x00


	//----- nvinfo : EIATTR_KPARAM_INFO
	.align		4
.L_11:
        /*0028*/ 	.byte	0x04, 0x17
        /*002a*/ 	.short	(.L_13 - .L_12)
.L_12:
        /*002c*/ 	.word	0x00000000
        /*0030*/ 	.short	0x0000
        /*0032*/ 	.short	0x0000
        /*0034*/ 	.byte	0x00, 0xf5, 0x21, 0x00


	//----- nvinfo : EIATTR_SPARSE_MMA_MASK
	.align		4
.L_13:
        /*0038*/ 	.byte	0x03, 0x50
        /*003a*/ 	.short	0x0000


	//----- nvinfo : EIATTR_MAXREG_COUNT
	.align		4
        /*003c*/ 	.byte	0x03, 0x1b
        /*003e*/ 	.short	0x00ff


	//----- nvinfo : EIATTR_MERCURY_ISA_VERSION
	.align		4
        /*0040*/ 	.byte	0x03, 0x5f
        /*0042*/ 	.short	0x0101


	//----- nvinfo : EIATTR_VRC_CTA_INIT_COUNT
	.align		4
        /*0044*/ 	.byte	0x02, 0x4a
	.zero		1
	.zero		1


	//----- nvinfo : EIATTR_EXIT_INSTR_OFFSETS
	.align		4
        /*0048*/ 	.byte	0x04, 0x1c
        /*004a*/ 	.short	(.L_15 - .L_14)


	//   ....[0]....
.L_14:
        /*004c*/ 	.word	0x00000060


	//   ....[1]....
        /*0050*/ 	.word	0x00000140


	//----- nvinfo : EIATTR_CBANK_PARAM_SIZE
	.align		4
.L_15:
        /*0054*/ 	.byte	0x03, 0x19
        /*0056*/ 	.short	0x0018


	//----- nvinfo : EIATTR_PARAM_CBANK
	.align		4
        /*0058*/ 	.byte	0x04, 0x0a
        /*005a*/ 	.short	(.L_17 - .L_16)
	.align		4
.L_16:
        /*005c*/ 	.word	index@(.nv.constant0.kernel)
        /*0060*/ 	.short	0x0380
        /*0062*/ 	.short	0x0018


	//----- nvinfo : EIATTR_SW_WAR
	.align		4
.L_17:
        /*0064*/ 	.byte	0x04, 0x36
        /*0066*/ 	.short	(.L_19 - .L_18)
.L_18:
        /*0068*/ 	.word	0x00000008
.L_19:


//--------------------- .nv.callgraph             --------------------------
	.section	.nv.callgraph,"",@"SHT_CUDA_CALLGRAPH"
	.align	4
	.sectionentsize	8
	.align		4
        /*0000*/ 	.word	0x00000000
	.align		4
        /*0004*/ 	.word	0xffffffff
	.align		4
        /*0008*/ 	.word	0x00000000
	.align		4
        /*000c*/ 	.word	0xfffffffe
	.align		4
        /*0010*/ 	.word	0x00000000
	.align		4
        /*0014*/ 	.word	0xfffffffd
	.align		4
        /*0018*/ 	.word	0x00000000
	.align		4
        /*001c*/ 	.word	0xfffffffc


//--------------------- .text.kernel              --------------------------
	.section	.text.kernel,"ax",@progbits
	.align	128
        .global         kernel
        .type           kernel,@function
        .size           kernel,(.L_x_1 - kernel)
        .other          kernel,@"STO_CUDA_ENTRY STV_DEFAULT"
kernel:
.text.kernel:
[----:B------:R-:W-:Y:S01]  /*0000*/  LDC R1, c[0x0][0x37c] ;  /* 0x0000df00ff017b82 */ /* 0x000fe20000000800 */
[----:B------:R-:W0:Y:S07]  /*0010*/  S2R R0, SR_TID.X ;  /* 0x0000000000007919 */ /* 0x000e2e0000002100 */
[----:B------:R-:W0:Y:S08]  /*0020*/  S2UR UR4, SR_CTAID.X ;  /* 0x00000000000479c3 */ /* 0x000e300000002500 */
[----:B------:R-:W0:Y:S02]  /*0030*/  LDC R9, c[0x0][0x360] ;  /* 0x0000d800ff097b82 */ /* 0x000e240000000800 */
[----:B0-----:R-:W-:-:S05]  /*0040*/  IMAD R9, R9, UR4, R0 ;  /* 0x0000000409097c24 */ /* 0x001fca000f8e0200 */
[----:B------:R-:W-:-:S13]  /*0050*/  ISETP.GT.AND P0, PT, R9, 0xfffff, PT ;  /* 0x000fffff0900780c */ /* 0x000fda0003f04270 */
[----:B------:R-:W-:Y:S05]  /*0060*/  @P0 EXIT ;  /* 0x000000000000094d */ /* 0x000fea0003800000 */
[----:B------:R-:W0:Y:S01]  /*0070*/  LDC.64 R2, c[0x0][0x380] ;  /* 0x0000e000ff027b82 */ /* 0x000e220000000a00 */
[----:B------:R-:W1:Y:S07]  /*0080*/  LDCU.64 UR4, c[0x0][0x358] ;  /* 0x00006b00ff0477ac */ /* 0x000e6e0008000a00 */
[----:B------:R-:W2:Y:S08]  /*0090*/  LDC.64 R4, c[0x0][0x388] ;  /* 0x0000e200ff047b82 */ /* 0x000eb00000000a00 */
[----:B------:R-:W3:Y:S01]  /*00a0*/  LDC.64 R6, c[0x0][0x390] ;  /* 0x0000e400ff067b82 */ /* 0x000ee20000000a00 */
[----:B0-----:R-:W-:-:S06]  /*00b0*/  IMAD.WIDE R2, R9, 0x4, R2 ;  /* 0x0000000409027825 */ /* 0x001fcc00078e0202 */
[----:B-1----:R-:W4:Y:S01]  /*00c0*/  LDG.E R2, desc[UR4][R2.64] ;  /* 0x0000000402027981 */ /* 0x002f22000c1e1900 */
[----:B--2---:R-:W-:-:S06]  /*00d0*/  IMAD.WIDE R4, R9, 0x4, R4 ;  /* 0x0000000409047825 */ /* 0x004fcc00078e0204 */
[----:B------:R-:W4:Y:S01]  /*00e0*/  LDG.E R5, desc[UR4][R4.64] ;  /* 0x0000000404057981 */ /* 0x000f22000c1e1900 */
[----:B---3--:R-:W-:Y:S01]  /*00f0*/  IMAD.WIDE R6, R9, 0x4, R6 ;  /* 0x0000000409067825 */ /* 0x008fe200078e0206 */
[----:B----4-:R-:W-:-:S04]  /*0100*/  IADD3 R0, PT, PT, R2, R5, RZ ;  /* 0x0000000502007210 */ /* 0x010fc80007ffe0ff */
[----:B------:R-:W-:-:S04]  /*0110*/  LEA.HI R0, R0, R0, RZ, 0x1 ;  /* 0x0000000000007211 */ /* 0x000fc800078f08ff */
[----:B------:R-:W-:-:S05]  /*0120*/  SHF.R.S32.HI R9, RZ, 0x1, R0 ;  /* 0x00000001ff097819 */ /* 0x000fca0000011400 */
[----:B------:R-:W-:Y:S01]  /*0130*/  STG.E desc[UR4][R6.64], R9 ;  /* 0x0000000906007986 */ /* 0x000fe2000c101904 */
[----:B------:R-:W-:Y:S05]  /*0140*/  EXIT ;  /* 0x000000000000794d */ /* 0x000fea0003800000 */
.L_x_0:
[----:B------:R-:W-:-:S00]  /*0150*/  BRA `(.L_x_0) ;  /* 0xfffffffc00fc7947 */ /* 0x000fc0000383ffff */
[----:B------:R-:W-:-:S00]  /*0160*/  NOP ;  /* 0x0000000000007918 */ /* 0x000fc00000000000 */
        /* <DEDUP_REMOVED lines=9> */
.L_x_1:


//--------------------- .nv.shared.reserved.0     --------------------------
	.section	.nv.shared.reserved.0,"aw",@nobits
	.weak		__nv_reservedSMEM_offset_0_alias
	.size		__nv_reservedSMEM_offset_0_alias, 0, 64
	.other		__nv_reservedSMEM_offset_0_alias,@"STO_CUDA_RESERVED_SHARED STV_DEFAULT"
__nv_reservedSMEM_offset_0_alias:
	.zero		0
	.zero		64


//--------------------- .nv.constant0.kernel      --------------------------
	.section	.nv.constant0.kernel,"a",@progbits
	.sectionflags	@""
	.align	4
.nv.constant0.kernel:
	.zero		920


//--------------------- SYMBOLS --------------------------

	.type		.nv.reservedSmem.offset0,@object
	.size		.nv.reservedSmem.offset0,0x4
